//
// Generated by NVIDIA NVVM Compiler
//
// Compiler Build ID: CL-36424714
// Cuda compilation tools, release 13.0, V13.0.88
// Based on NVVM 20.0.0
//

.version 9.0
.target sm_100
.address_size 64

	// .globl	_Z11kernel_maddPiS_S_ii
.extern .func  (.param .b32 func_retval0) vprintf
(
	.param .b64 vprintf_param_0,
	.param .b64 vprintf_param_1
)
;
.global .align 1 .b8 $str[31] = {99, 117, 100, 97, 32, 109, 97, 116, 114, 105, 120, 32, 40, 37, 100, 44, 32, 37, 100, 41, 32, 97, 100, 100, 105, 116, 105, 111, 110, 10};

.visible .entry _Z11kernel_maddPiS_S_ii(
	.param .u64 .ptr .align 1 _Z11kernel_maddPiS_S_ii_param_0,
	.param .u64 .ptr .align 1 _Z11kernel_maddPiS_S_ii_param_1,
	.param .u64 .ptr .align 1 _Z11kernel_maddPiS_S_ii_param_2,
	.param .u32 _Z11kernel_maddPiS_S_ii_param_3,
	.param .u32 _Z11kernel_maddPiS_S_ii_param_4
)
{
	.local .align 8 .b8 	__local_depot0[8];
	.reg .b64 	%SP;
	.reg .b64 	%SPL;
	.reg .pred 	%p<5>;
	.reg .b32 	%r<17>;
	.reg .b64 	%rd<15>;

	mov.u64 	%SPL, __local_depot0;
	cvta.local.u64 	%SP, %SPL;
	ld.param.u64 	%rd1, [_Z11kernel_maddPiS_S_ii_param_0];
	ld.param.u64 	%rd2, [_Z11kernel_maddPiS_S_ii_param_1];
	ld.param.u64 	%rd3, [_Z11kernel_maddPiS_S_ii_param_2];
	ld.param.u32 	%r4, [_Z11kernel_maddPiS_S_ii_param_3];
	ld.param.u32 	%r5, [_Z11kernel_maddPiS_S_ii_param_4];
	mov.u32 	%r6, %tid.x;
	mov.u32 	%r7, %ctaid.x;
	mov.u32 	%r8, %ntid.x;
	mad.lo.s32 	%r1, %r7, %r8, %r6;
	mov.u32 	%r9, %tid.y;
	mov.u32 	%r10, %ctaid.y;
	mov.u32 	%r11, %ntid.y;
	mad.lo.s32 	%r2, %r10, %r11, %r9;
	mad.lo.s32 	%r3, %r4, %r2, %r1;
	setp.ne.s32 	%p1, %r3, 0;
	@%p1 bra 	$L__BB0_2;
	add.u64 	%rd4, %SP, 0;
	add.u64 	%rd5, %SPL, 0;
	st.local.v2.u32 	[%rd5], {%r5, %r4};
	mov.u64 	%rd6, $str;
	cvta.global.u64 	%rd7, %rd6;
	{ // callseq 0, 0
	.param .b64 param0;
	st.param.b64 	[param0], %rd7;
	.param .b64 param1;
	st.param.b64 	[param1], %rd4;
	.param .b32 retval0;
	call.uni (retval0), 
	vprintf, 
	(
	param0, 
	param1
	);
	ld.param.b32 	%r12, [retval0];
	} // callseq 0
$L__BB0_2:
	setp.ge.u32 	%p2, %r1, %r4;
	setp.ge.u32 	%p3, %r2, %r5;
	or.pred  	%p4, %p2, %p3;
	@%p4 bra 	$L__BB0_4;
	cvta.to.global.u64 	%rd8, %rd1;
	mul.wide.u32 	%rd9, %r3, 4;
	add.s64 	%rd10, %rd8, %rd9;
	ld.global.u32 	%r14, [%rd10];
	cvta.to.global.u64 	%rd11, %rd2;
	add.s64 	%rd12, %rd11, %rd9;
	ld.global.u32 	%r15, [%rd12];
	add.s32 	%r16, %r15, %r14;
	cvta.to.global.u64 	%rd13, %rd3;
	add.s64 	%rd14, %rd13, %rd9;
	st.global.u32 	[%rd14], %r16;
$L__BB0_4:
	ret;

}
	// .globl	_Z19epsilonGreedyKernelPfiiff
.visible .entry _Z19epsilonGreedyKernelPfiiff(
	.param .u64 .ptr .align 1 _Z19epsilonGreedyKernelPfiiff_param_0,
	.param .u32 _Z19epsilonGreedyKernelPfiiff_param_1,
	.param .u32 _Z19epsilonGreedyKernelPfiiff_param_2,
	.param .f32 _Z19epsilonGreedyKernelPfiiff_param_3,
	.param .f32 _Z19epsilonGreedyKernelPfiiff_param_4
)
{
	.reg .pred 	%p<23>;
	.reg .b32 	%r<22>;
	.reg .b32 	%f<82>;
	.reg .b64 	%rd<3>;

	ld.param.u64 	%rd1, [_Z19epsilonGreedyKernelPfiiff_param_0];
	ld.param.u32 	%r1, [_Z19epsilonGreedyKernelPfiiff_param_1];
	ld.param.u32 	%r2, [_Z19epsilonGreedyKernelPfiiff_param_2];
	ld.param.f32 	%f11, [_Z19epsilonGreedyKernelPfiiff_param_3];
	ld.param.f32 	%f12, [_Z19epsilonGreedyKernelPfiiff_param_4];
	mov.u32 	%r3, %ctaid.x;
	mov.u32 	%r4, %ntid.x;
	mul.lo.s32 	%r5, %r3, %r4;
	mov.u32 	%r6, %tid.x;
	neg.s32 	%r7, %r6;
	setp.ne.s32 	%p1, %r5, %r7;
	mov.f32 	%f81, 0f3F800000;
	@%p1 bra 	$L__BB1_10;
	div.rn.f32 	%f1, %f12, %f11;
	cvt.rn.f32.s32 	%f14, %r1;
	cvt.rn.f32.s32 	%f15, %r2;
	div.rn.f32 	%f2, %f14, %f15;
	mul.f32 	%f16, %f2, 0f3F000000;
	cvt.rzi.f32.f32 	%f17, %f16;
	add.f32 	%f18, %f17, %f17;
	sub.f32 	%f19, %f2, %f18;
	abs.f32 	%f3, %f19;
	abs.f32 	%f4, %f1;
	setp.lt.f32 	%p2, %f4, 0f00800000;
	mul.f32 	%f20, %f4, 0f4B800000;
	selp.f32 	%f21, %f20, %f4, %p2;
	selp.f32 	%f22, 0fC1C00000, 0f00000000, %p2;
	mov.b32 	%r8, %f21;
	add.s32 	%r9, %r8, -1060439283;
	and.b32  	%r10, %r9, -8388608;
	sub.s32 	%r11, %r8, %r10;
	mov.b32 	%f23, %r11;
	cvt.rn.f32.s32 	%f24, %r10;
	fma.rn.f32 	%f25, %f24, 0f34000000, %f22;
	add.f32 	%f26, %f23, 0fBF800000;
	add.f32 	%f27, %f23, 0f3F800000;
	rcp.approx.ftz.f32 	%f28, %f27;
	add.f32 	%f29, %f26, %f26;
	mul.f32 	%f30, %f29, %f28;
	mul.f32 	%f31, %f30, %f30;
	sub.f32 	%f32, %f26, %f30;
	add.f32 	%f33, %f32, %f32;
	neg.f32 	%f34, %f30;
	fma.rn.f32 	%f35, %f34, %f26, %f33;
	mul.rn.f32 	%f36, %f28, %f35;
	fma.rn.f32 	%f37, %f31, 0f3A2C32E4, 0f3B52E7DB;
	fma.rn.f32 	%f38, %f37, %f31, 0f3C93BB73;
	fma.rn.f32 	%f39, %f38, %f31, 0f3DF6384F;
	mul.rn.f32 	%f40, %f39, %f31;
	fma.rn.f32 	%f41, %f30, 0f3FB8AA3B, %f25;
	sub.f32 	%f42, %f25, %f41;
	fma.rn.f32 	%f43, %f30, 0f3FB8AA3B, %f42;
	fma.rn.f32 	%f44, %f36, 0f3FB8AA3B, %f43;
	fma.rn.f32 	%f45, %f30, 0f32A55E34, %f44;
	mul.f32 	%f46, %f40, 0f40400000;
	fma.rn.f32 	%f47, %f46, %f36, %f45;
	fma.rn.f32 	%f48, %f40, %f30, %f47;
	add.rn.f32 	%f49, %f41, %f48;
	neg.f32 	%f50, %f41;
	add.rn.f32 	%f51, %f49, %f50;
	neg.f32 	%f52, %f51;
	add.rn.f32 	%f53, %f48, %f52;
	mul.rn.f32 	%f54, %f49, %f2;
	neg.f32 	%f55, %f54;
	fma.rn.f32 	%f56, %f49, %f2, %f55;
	fma.rn.f32 	%f57, %f53, %f2, %f56;
	cvt.rni.f32.f32 	%f58, %f54;
	sub.f32 	%f59, %f54, %f58;
	add.f32 	%f60, %f59, %f57;
	fma.rn.f32 	%f61, %f60, 0f391FCB8E, 0f3AAF85ED;
	fma.rn.f32 	%f62, %f61, %f60, 0f3C1D9856;
	fma.rn.f32 	%f63, %f62, %f60, 0f3D6357BB;
	fma.rn.f32 	%f64, %f63, %f60, 0f3E75FDEC;
	fma.rn.f32 	%f65, %f64, %f60, 0f3F317218;
	fma.rn.f32 	%f66, %f65, %f60, 0f3F800000;
	cvt.rzi.s32.f32 	%r12, %f58;
	setp.gt.f32 	%p3, %f58, 0f00000000;
	selp.b32 	%r13, 0, -2097152000, %p3;
	add.s32 	%r14, %r13, 2130706432;
	mov.b32 	%f67, %r14;
	mul.f32 	%f68, %f66, %f67;
	shl.b32 	%r15, %r12, 23;
	sub.s32 	%r16, %r15, %r13;
	mov.b32 	%f69, %r16;
	mul.f32 	%f70, %f68, %f69;
	abs.f32 	%f71, %f54;
	setp.gt.f32 	%p4, %f71, 0f43180000;
	setp.lt.f32 	%p5, %f54, 0f00000000;
	selp.f32 	%f72, 0f00000000, 0f7F800000, %p5;
	selp.f32 	%f5, %f72, %f70, %p4;
	setp.eq.f32 	%p6, %f1, 0f3F800000;
	setp.eq.f32 	%p7, %f2, 0f00000000;
	or.pred  	%p8, %p7, %p6;
	@%p8 bra 	$L__BB1_9;
	setp.num.f32 	%p9, %f4, %f4;
	abs.f32 	%f73, %f2;
	setp.num.f32 	%p10, %f73, %f73;
	and.pred  	%p11, %p9, %p10;
	@%p11 bra 	$L__BB1_4;
	add.rn.f32 	%f81, %f1, %f2;
	bra.uni 	$L__BB1_9;
$L__BB1_4:
	setp.neu.f32 	%p12, %f1, 0f00000000;
	setp.neu.f32 	%p13, %f4, 0f7F800000;
	and.pred  	%p14, %p12, %p13;
	@%p14 bra 	$L__BB1_6;
	setp.neu.f32 	%p21, %f3, 0f3F800000;
	add.f32 	%f78, %f1, %f1;
	mov.b32 	%r17, %f78;
	setp.lt.f32 	%p22, %f2, 0f00000000;
	xor.b32  	%r18, %r17, 2139095040;
	selp.b32 	%r19, %r18, %r17, %p22;
	and.b32  	%r20, %r19, 2147483647;
	selp.b32 	%r21, %r20, %r19, %p21;
	mov.b32 	%f81, %r21;
	bra.uni 	$L__BB1_9;
$L__BB1_6:
	setp.eq.f32 	%p15, %f1, 0fBF800000;
	setp.eq.f32 	%p16, %f73, 0f7F800000;
	and.pred  	%p17, %p15, %p16;
	@%p17 bra 	$L__BB1_9;
	setp.geu.f32 	%p18, %f1, 0f00000000;
	mov.f32 	%f81, %f5;
	@%p18 bra 	$L__BB1_9;
	setp.neu.f32 	%p19, %f3, 0f3F800000;
	neg.f32 	%f75, %f5;
	selp.f32 	%f76, %f5, %f75, %p19;
	cvt.rmi.f32.f32 	%f77, %f2;
	setp.neu.f32 	%p20, %f2, %f77;
	selp.f32 	%f81, 0f7FFFFFFF, %f76, %p20;
$L__BB1_9:
	mul.f32 	%f79, %f11, %f81;
	cvta.to.global.u64 	%rd2, %rd1;
	st.global.f32 	[%rd2], %f79;
$L__BB1_10:
	ret;

}


// ===== COMPILED SASS (sm_100) =====

	.target	sm_100

	.elftype	@"ET_EXEC"


//--------------------- .note.nv.tkinfo           --------------------------
	.section	.note.nv.tkinfo,"",@"SHT_NOTE"
	.sectionflags	@"SHF_NOTE_NV_TKINFO"
	.tkinfo
        /*0018*/ 	.word	0x00000002
        /*0030*/ 	.string	""
        /*0030*/ 	.string	"ptxas"
        /*0030*/ 	.string	"Cuda compilation tools, release 13.0, V13.0.88"
        /*0030*/ 	.string	"Build cuda_13.0.r13.0/compiler.36424714_0"
        /*0030*/ 	.string	"-arch sm_100 -m 64 "



//--------------------- .note.nv.cuinfo           --------------------------
	.section	.note.nv.cuinfo,"",@"SHT_NOTE"
	.sectionflags	@"SHF_NOTE_NV_CUINFO"
        /*0018*/ 	.short	0x0002
        /*001a*/ 	.short	0x0064
        /*001c*/ 	.short	0x0082
	.zero		2


//--------------------- .nv.info                  --------------------------
	.section	.nv.info,"",@"SHT_CUDA_INFO"
	.align	4


	//----- nvinfo : EIATTR_REGCOUNT
	.align		4
        /*0000*/ 	.byte	0x04, 0x2f
        /*0002*/ 	.short	(.L_2 - .L_1)
	.align		4
.L_1:
        /*0004*/ 	.word	index@(_Z11kernel_maddPiS_S_ii)
        /*0008*/ 	.word	0x00000018


	//----- nvinfo : EIATTR_FRAME_SIZE
	.align		4
.L_2:
        /*000c*/ 	.byte	0x04, 0x11
        /*000e*/ 	.short	(.L_4 - .L_3)
	.align		4
.L_3:
        /*0010*/ 	.word	index@(_Z11kernel_maddPiS_S_ii)
        /*0014*/ 	.word	0x00000008


	//----- nvinfo : EIATTR_REGCOUNT
	.align		4
.L_4:
        /*0018*/ 	.byte	0x04, 0x2f
        /*001a*/ 	.short	(.L_6 - .L_5)
	.align		4
.L_5:
        /*001c*/ 	.word	index@(_Z19epsilonGreedyKernelPfiiff)
        /*0020*/ 	.word	0x00000011


	//----- nvinfo : EIATTR_FRAME_SIZE
	.align		4
.L_6:
        /*0024*/ 	.byte	0x04, 0x11
        /*0026*/ 	.short	(.L_8 - .L_7)
	.align		4
.L_7:
        /*0028*/ 	.word	index@($__internal_0_$__cuda_sm3x_div_rn_noftz_f32_slowpath)
        /*002c*/ 	.word	0x00000000


	//----- nvinfo : EIATTR_FRAME_SIZE
	.align		4
.L_8:
        /*0030*/ 	.byte	0x04, 0x11
        /*0032*/ 	.short	(.L_10 - .L_9)
	.align		4
.L_9:
        /*0034*/ 	.word	index@(_Z19epsilonGreedyKernelPfiiff)
        /*0038*/ 	.word	0x00000000


	//----- nvinfo : EIATTR_MIN_STACK_SIZE
	.align		4
.L_10:
        /*003c*/ 	.byte	0x04, 0x12
        /*003e*/ 	.short	(.L_12 - .L_11)
	.align		4
.L_11:
        /*0040*/ 	.word	index@(_Z19epsilonGreedyKernelPfiiff)
        /*0044*/ 	.word	0x00000000


	//----- nvinfo : EIATTR_MIN_STACK_SIZE
	.align		4
.L_12:
        /*0048*/ 	.byte	0x04, 0x12
        /*004a*/ 	.short	(.L_14 - .L_13)
	.align		4
.L_13:
        /*004c*/ 	.word	index@(_Z11kernel_maddPiS_S_ii)
        /*0050*/ 	.word	0x00000008
.L_14:


//--------------------- .nv.compat                --------------------------
	.section	.nv.compat,"",@"SHT_CUDA_COMPAT_INFO"
	.align	4
        /*0000*/ 	.byte	0x02, 0x09, 0x00, 0x00, 0x02, 0x02, 0x01, 0x00, 0x02, 0x05, 0x05, 0x00, 0x03, 0x07, 0x01, 0x01
        /*0010*/ 	.byte	0x02, 0x03, 0x00, 0x00, 0x02, 0x06, 0x01, 0x00, 0x04, 0x0b, 0x08, 0x00, 0x01, 0x00, 0x00, 0x00
        /*0020*/ 	.byte	0x00, 0x00, 0x00, 0x00


//--------------------- .nv.info._Z19epsilonGreedyKernelPfiiff --------------------------
	.section	.nv.info._Z19epsilonGreedyKernelPfiiff,"",@"SHT_CUDA_INFO"
	.sectionflags	@""
	.align	4


	//----- nvinfo : EIATTR_CUDA_API_VERSION
	.align		4
        /*0000*/ 	.byte	0x04, 0x37
        /*0002*/ 	.short	(.L_16 - .L_15)
.L_15:
        /*0004*/ 	.word	0x00000082


	//----- nvinfo : EIATTR_KPARAM_INFO
	.align		4
.L_16:
        /*0008*/ 	.byte	0x04, 0x17
        /*000a*/ 	.short	(.L_18 - .L_17)
.L_17:
        /*000c*/ 	.word	0x00000000
        /*0010*/ 	.short	0x0004
        /*0012*/ 	.short	0x0014
        /*0014*/ 	.byte	0x00, 0xf0, 0x11, 0x00


	//----- nvinfo : EIATTR_KPARAM_INFO
	.align		4
.L_18:
        /*0018*/ 	.byte	0x04, 0x17
        /*001a*/ 	.short	(.L_20 - .L_19)
.L_19:
        /*001c*/ 	.word	0x00000000
        /*0020*/ 	.short	0x0003
        /*0022*/ 	.short	0x0010
        /*0024*/ 	.byte	0x00, 0xf0, 0x11, 0x00


	//----- nvinfo : EIATTR_KPARAM_INFO
	.align		4
.L_20:
        /*0028*/ 	.byte	0x04, 0x17
        /*002a*/ 	.short	(.L_22 - .L_21)
.L_21:
        /*002c*/ 	.word	0x00000000
        /*0030*/ 	.short	0x0002
        /*0032*/ 	.short	0x000c
        /*0034*/ 	.byte	0x00, 0xf0, 0x11, 0x00


	//----- nvinfo : EIATTR_KPARAM_INFO
	.align		4
.L_22:
        /*0038*/ 	.byte	0x04, 0x17
        /*003a*/ 	.short	(.L_24 - .L_23)
.L_23:
        /*003c*/ 	.word	0x00000000
        /*0040*/ 	.short	0x0001
        /*0042*/ 	.short	0x0008
        /*0044*/ 	.byte	0x00, 0xf0, 0x11, 0x00


	//----- nvinfo : EIATTR_KPARAM_INFO
	.align		4
.L_24:
        /*0048*/ 	.byte	0x04, 0x17
        /*004a*/ 	.short	(.L_26 - .L_25)
.L_25:
        /*004c*/ 	.word	0x00000000
        /*0050*/ 	.short	0x0000
        /*0052*/ 	.short	0x0000
        /*0054*/ 	.byte	0x00, 0xf5, 0x21, 0x00


	//----- nvinfo : EIATTR_SPARSE_MMA_MASK
	.align		4
.L_26:
        /*0058*/ 	.byte	0x03, 0x50
        /*005a*/ 	.short	0x0000


	//----- nvinfo : EIATTR_MAXREG_COUNT
	.align		4
        /*005c*/ 	.byte	0x03, 0x1b
        /*005e*/ 	.short	0x00ff


	//----- nvinfo : EIATTR_MERCURY_ISA_VERSION
	.align		4
        /*0060*/ 	.byte	0x03, 0x5f
        /*0062*/ 	.short	0x0101


	//----- nvinfo : EIATTR_VRC_CTA_INIT_COUNT
	.align		4
        /*0064*/ 	.byte	0x02, 0x4a
	.zero		1
	.zero		1


	//----- nvinfo : EIATTR_EXIT_INSTR_OFFSETS
	.align		4
        /*0068*/ 	.byte	0x04, 0x1c
        /*006a*/ 	.short	(.L_28 - .L_27)


	//   ....[0]....
.L_27:
        /*006c*/ 	.word	0x00000070


	//   ....[1]....
        /*0070*/ 	.word	0x00000830


	//----- nvinfo : EIATTR_CRS_STACK_SIZE
	.align		4
.L_28:
        /*0074*/ 	.byte	0x04, 0x1e
        /*0076*/ 	.short	(.L_30 - .L_29)
.L_29:
        /*0078*/ 	.word	0x00000000


	//----- nvinfo : EIATTR_CBANK_PARAM_SIZE
	.align		4
.L_30:
        /*007c*/ 	.byte	0x03, 0x19
        /*007e*/ 	.short	0x0018


	//----- nvinfo : EIATTR_PARAM_CBANK
	.align		4
        /*0080*/ 	.byte	0x04, 0x0a
        /*0082*/ 	.short	(.L_32 - .L_31)
	.align		4
.L_31:
        /*0084*/ 	.word	index@(.nv.constant0._Z19epsilonGreedyKernelPfiiff)
        /*0088*/ 	.short	0x0380
        /*008a*/ 	.short	0x0018


	//----- nvinfo : EIATTR_SW_WAR
	.align		4
.L_32:
        /*008c*/ 	.byte	0x04, 0x36
        /*008e*/ 	.short	(.L_34 - .L_33)
.L_33:
        /*0090*/ 	.word	0x00000008
.L_34:


//--------------------- .nv.info._Z11kernel_maddPiS_S_ii --------------------------
	.section	.nv.info._Z11kernel_maddPiS_S_ii,"",@"SHT_CUDA_INFO"
	.sectionflags	@""
	.align	4


	//----- nvinfo : EIATTR_CUDA_API_VERSION
	.align		4
        /*0000*/ 	.byte	0x04, 0x37
        /*0002*/ 	.short	(.L_36 - .L_35)
.L_35:
        /*0004*/ 	.word	0x00000082


	//----- nvinfo : EIATTR_KPARAM_INFO
	.align		4
.L_36:
        /*0008*/ 	.byte	0x04, 0x17
        /*000a*/ 	.short	(.L_38 - .L_37)
.L_37:
        /*000c*/ 	.word	0x00000000
        /*0010*/ 	.short	0x0004
        /*0012*/ 	.short	0x001c
        /*0014*/ 	.byte	0x00, 0xf0, 0x11, 0x00


	//----- nvinfo : EIATTR_KPARAM_INFO
	.align		4
.L_38:
        /*0018*/ 	.byte	0x04, 0x17
        /*001a*/ 	.short	(.L_40 - .L_39)
.L_39:
        /*001c*/ 	.word	0x00000000
        /*0020*/ 	.short	0x0003
        /*0022*/ 	.short	0x0018
        /*0024*/ 	.byte	0x00, 0xf0, 0x11, 0x00


	//----- nvinfo : EIATTR_KPARAM_INFO
	.align		4
.L_40:
        /*0028*/ 	.byte	0x04, 0x17
        /*002a*/ 	.short	(.L_42 - .L_41)
.L_41:
        /*002c*/ 	.word	0x00000000
        /*0030*/ 	.short	0x0002
        /*0032*/ 	.short	0x0010
        /*0034*/ 	.byte	0x00, 0xf5, 0x21, 0x00


	//----- nvinfo : EIATTR_KPARAM_INFO
	.align		4
.L_42:
        /*0038*/ 	.byte	0x04, 0x17
        /*003a*/ 	.short	(.L_44 - .L_43)
.L_43:
        /*003c*/ 	.word	0x00000000
        /*0040*/ 	.short	0x0001
        /*0042*/ 	.short	0x0008
        /*0044*/ 	.byte	0x00, 0xf5, 0x21, 0x00


	//----- nvinfo : EIATTR_KPARAM_INFO
	.align		4
.L_44:
        /*0048*/ 	.byte	0x04, 0x17
        /*004a*/ 	.short	(.L_46 - .L_45)
.L_45:
        /*004c*/ 	.word	0x00000000
        /*0050*/ 	.short	0x0000
        /*0052*/ 	.short	0x0000
        /*0054*/ 	.byte	0x00, 0xf5, 0x21, 0x00


	//----- nvinfo : EIATTR_SPARSE_MMA_MASK
	.align		4
.L_46:
        /*0058*/ 	.byte	0x03, 0x50
        /*005a*/ 	.short	0x0000


	//----- nvinfo : EIATTR_MAXREG_COUNT
	.align		4
        /*005c*/ 	.byte	0x03, 0x1b
        /*005e*/ 	.short	0x00ff


	//----- nvinfo : EIATTR_EXTERNS
	.align		4
        /*0060*/ 	.byte	0x04, 0x0f
        /*0062*/ 	.short	(.L_48 - .L_47)


	//   ....[0]....
	.align		4
.L_47:
        /*0064*/ 	.word	index@(vprintf)


	//----- nvinfo : EIATTR_MERCURY_ISA_VERSION
	.align		4
.L_48:
        /*0068*/ 	.byte	0x03, 0x5f
        /*006a*/ 	.short	0x0101


	//----- nvinfo : EIATTR_VRC_CTA_INIT_COUNT
	.align		4
        /*006c*/ 	.byte	0x02, 0x4a
	.zero		1
	.zero		1


	//----- nvinfo : EIATTR_SYSCALL_OFFSETS
	.align		4
        /*0070*/ 	.byte	0x04, 0x46
        /*0072*/ 	.short	(.L_50 - .L_49)


	//   ....[0]....
.L_49:
        /*0074*/ 	.word	0x000001b0


	//----- nvinfo : EIATTR_EXIT_INSTR_OFFSETS
	.align		4
.L_50:
        /*0078*/ 	.byte	0x04, 0x1c
        /*007a*/ 	.short	(.L_52 - .L_51)


	//   ....[0]....
.L_51:
        /*007c*/ 	.word	0x00000200


	//   ....[1]....
        /*0080*/ 	.word	0x000002c0


	//----- nvinfo : EIATTR_CRS_STACK_SIZE
	.align		4
.L_52:
        /*0084*/ 	.byte	0x04, 0x1e
        /*0086*/ 	.short	(.L_54 - .L_53)
.L_53:
        /*0088*/ 	.word	0x00000000


	//----- nvinfo : EIATTR_CBANK_PARAM_SIZE
	.align		4
.L_54:
        /*008c*/ 	.byte	0x03, 0x19
        /*008e*/ 	.short	0x0020


	//----- nvinfo : EIATTR_PARAM_CBANK
	.align		4
        /*0090*/ 	.byte	0x04, 0x0a
        /*0092*/ 	.short	(.L_56 - .L_55)
	.align		4
.L_55:
        /*0094*/ 	.word	index@(.nv.constant0._Z11kernel_maddPiS_S_ii)
        /*0098*/ 	.short	0x0380
        /*009a*/ 	.short	0x0020


	//----- nvinfo : EIATTR_SW_WAR
	.align		4
.L_56:
        /*009c*/ 	.byte	0x04, 0x36
        /*009e*/ 	.short	(.L_58 - .L_57)
.L_57:
        /*00a0*/ 	.word	0x00000008
.L_58:


//--------------------- .nv.callgraph             --------------------------
	.section	.nv.callgraph,"",@"SHT_CUDA_CALLGRAPH"
	.align	4
	.sectionentsize	8
	.align		4
        /*0000*/ 	.word	0x00000000
	.align		4
        /*0004*/ 	.word	0xffffffff
	.align		4
        /*0008*/ 	.word	index@(_Z11kernel_maddPiS_S_ii)
	.align		4
        /*000c*/ 	.word	index@(vprintf)
	.align		4
        /*0010*/ 	.word	0x00000000
	.align		4
        /*0014*/ 	.word	0xfffffffe
	.align		4
        /*0018*/ 	.word	0x00000000
	.align		4
        /*001c*/ 	.word	0xfffffffd
	.align		4
        /*0020*/ 	.word	0x00000000
	.align		4
        /*0024*/ 	.word	0xfffffffc


//--------------------- .nv.constant4             --------------------------
	.section	.nv.constant4,"a",@progbits
	.align	8
	.align		8
.nv.constant4:
        /*0000*/ 	.dword	$str
	.align		8
        /*0008*/ 	.dword	vprintf


//--------------------- .text._Z19epsilonGreedyKernelPfiiff --------------------------
	.section	.text._Z19epsilonGreedyKernelPfiiff,"ax",@progbits
	.align	128
        .global         _Z19epsilonGreedyKernelPfiiff
        .type           _Z19epsilonGreedyKernelPfiiff,@function
        .size           _Z19epsilonGreedyKernelPfiiff,(.L_x_16 - _Z19epsilonGreedyKernelPfiiff)
        .other          _Z19epsilonGreedyKernelPfiiff,@"STO_CUDA_ENTRY STV_DEFAULT"
_Z19epsilonGreedyKernelPfiiff:
.text._Z19epsilonGreedyKernelPfiiff:
[----:B------:R-:W-:Y:S01]  /*0000*/  LDC R1, c[0x0][0x37c] ;  /* 0x0000df00ff017b82 */ /* 0x000fe20000000800 */
[----:B------:R-:W0:Y:S07]  /*0010*/  S2R R0, SR_TID.X ;  /* 0x0000000000007919 */ /* 0x000e2e0000002100 */
[----:B------:R-:W1:Y:S01]  /*0020*/  S2UR UR4, SR_CTAID.X ;  /* 0x00000000000479c3 */ /* 0x000e620000002500 */
[----:B------:R-:W1:Y:S02]  /*0030*/  LDCU UR5, c[0x0][0x360] ;  /* 0x00006c00ff0577ac */ /* 0x000e640008000800 */
[----:B-1----:R-:W-:Y:S01]  /*0040*/  UIMAD UR4, UR4, UR5, URZ ;  /* 0x00000005040472a4 */ /* 0x002fe2000f8e02ff */
[----:B0-----:R-:W-:-:S05]  /*0050*/  IMAD.MOV R0, RZ, RZ, -R0 ;  /* 0x000000ffff007224 */ /* 0x001fca00078e0a00 */
[----:B------:R-:W-:-:S13]  /*0060*/  ISETP.NE.AND P0, PT, R0, UR4, PT ;  /* 0x0000000400007c0c */ /* 0x000fda000bf05270 */
[----:B------:R-:W-:Y:S05]  /*0070*/  @P0 EXIT ;  /* 0x000000000000094d */ /* 0x000fea0003800000 */
[----:B------:R-:W0:Y:S01]  /*0080*/  LDC.64 R6, c[0x0][0x390] ;  /* 0x0000e400ff067b82 */ /* 0x000e220000000a00 */
[----:B------:R-:W-:Y:S01]  /*0090*/  IMAD.MOV.U32 R2, RZ, RZ, 0x3f800000 ;  /* 0x3f800000ff027424 */ /* 0x000fe200078e00ff */
[----:B0-----:R-:W0:Y:S08]  /*00a0*/  MUFU.RCP R3, R6 ;  /* 0x0000000600037308 */ /* 0x001e300000001000 */
[----:B------:R-:W1:Y:S01]  /*00b0*/  FCHK P0, R7, R6 ;  /* 0x0000000607007302 */ /* 0x000e620000000000 */
[----:B0-----:R-:W-:-:S04]  /*00c0*/  FFMA R0, R3, -R6, 1 ;  /* 0x3f80000003007423 */ /* 0x001fc80000000806 */
[----:B------:R-:W-:-:S04]  /*00d0*/  FFMA R0, R3, R0, R3 ;  /* 0x0000000003007223 */ /* 0x000fc80000000003 */
[----:B------:R-:W-:-:S04]  /*00e0*/  FFMA R4, R0, R7, RZ ;  /* 0x0000000700047223 */ /* 0x000fc800000000ff */
[----:B------:R-:W-:-:S04]  /*00f0*/  FFMA R3, R4, -R6, R7 ;  /* 0x8000000604037223 */ /* 0x000fc80000000007 */
[----:B------:R-:W-:Y:S01]  /*0100*/  FFMA R4, R0, R3, R4 ;  /* 0x0000000300047223 */ /* 0x000fe20000000004 */
[----:B-1----:R-:W-:Y:S06]  /*0110*/  @!P0 BRA `(.L_x_0) ;  /* 0x0000000000148947 */ /* 0x002fec0003800000 */
[----:B------:R-:W0:Y:S01]  /*0120*/  LDC R0, c[0x0][0x394] ;  /* 0x0000e500ff007b82 */ /* 0x000e220000000800 */
[----:B------:R-:W-:-:S07]  /*0130*/  MOV R6, 0x160 ;  /* 0x0000016000067802 */ /* 0x000fce0000000f00 */
[----:B------:R-:W1:Y:S02]  /*0140*/  LDC R3, c[0x0][0x390] ;  /* 0x0000e400ff037b82 */ /* 0x000e640000000800 */
[----:B01----:R-:W-:Y:S05]  /*0150*/  CALL.REL.NOINC `($__internal_0_$__cuda_sm3x_div_rn_noftz_f32_slowpath) ;  /* 0x0000000400b87944 */ /* 0x003fea0003c00000 */
[----:B------:R-:W-:-:S07]  /*0160*/  MOV R4, R0 ;  /* 0x0000000000047202 */ /* 0x000fce0000000f00 */
.L_x_0:
[----:B------:R-:W0:Y:S02]  /*0170*/  LDCU.64 UR4, c[0x0][0x388] ;  /* 0x00007100ff0477ac */ /* 0x000e240008000a00 */
[----:B0-----:R-:W-:Y:S02]  /*0180*/  I2FP.F32.S32 R5, UR5 ;  /* 0x0000000500057c45 */ /* 0x001fe40008201400 */
[----:B------:R-:W-:Y:S02]  /*0190*/  I2FP.F32.S32 R0, UR4 ;  /* 0x0000000400007c45 */ /* 0x000fe40008201400 */
[----:B------:R-:W0:Y:S08]  /*01a0*/  MUFU.RCP R6, R5 ;  /* 0x0000000500067308 */ /* 0x000e300000001000 */
[----:B------:R-:W1:Y:S01]  /*01b0*/  FCHK P0, R0, R5 ;  /* 0x0000000500007302 */ /* 0x000e620000000000 */
[----:B0-----:R-:W-:-:S04]  /*01c0*/  FFMA R3, -R5, R6, 1 ;  /* 0x3f80000005037423 */ /* 0x001fc80000000106 */
[----:B------:R-:W-:-:S04]  /*01d0*/  FFMA R3, R6, R3, R6 ;  /* 0x0000000306037223 */ /* 0x000fc80000000006 */
[----:B------:R-:W-:-:S04]  /*01e0*/  FFMA R6, R0, R3, RZ ;  /* 0x0000000300067223 */ /* 0x000fc800000000ff */
[----:B------:R-:W-:-:S04]  /*01f0*/  FFMA R7, -R5, R6, R0 ;  /* 0x0000000605077223 */ /* 0x000fc80000000100 */
[----:B------:R-:W-:Y:S01]  /*0200*/  FFMA R3, R3, R7, R6 ;  /* 0x0000000703037223 */ /* 0x000fe20000000006 */
[----:B-1----:R-:W-:Y:S06]  /*0210*/  @!P0 BRA `(.L_x_1) ;  /* 0x0000000000108947 */ /* 0x002fec0003800000 */
[----:B------:R-:W-:Y:S01]  /*0220*/  IMAD.MOV.U32 R3, RZ, RZ, R5 ;  /* 0x000000ffff037224 */ /* 0x000fe200078e0005 */
[----:B------:R-:W-:-:S07]  /*0230*/  MOV R6, 0x250 ;  /* 0x0000025000067802 */ /* 0x000fce0000000f00 */
[----:B------:R-:W-:Y:S05]  /*0240*/  CALL.REL.NOINC `($__internal_0_$__cuda_sm3x_div_rn_noftz_f32_slowpath) ;  /* 0x00000004007c7944 */ /* 0x000fea0003c00000 */
[----:B------:R-:W-:-:S07]  /*0250*/  IMAD.MOV.U32 R3, RZ, RZ, R0 ;  /* 0x000000ffff037224 */ /* 0x000fce00078e0000 */
.L_x_1:
[C---:B------:R-:W-:Y:S01]  /*0260*/  FMUL R5, |R4|.reuse, 16777216 ;  /* 0x4b80000004057820 */ /* 0x040fe20000400200 */
[----:B------:R-:W-:Y:S01]  /*0270*/  FSETP.GEU.AND P0, PT, |R4|, 1.175494350822287508e-38, PT ;  /* 0x008000000400780b */ /* 0x000fe20003f0e200 */
[----:B------:R-:W-:Y:S01]  /*0280*/  IMAD.MOV.U32 R10, RZ, RZ, 0x3a2c32e4 ;  /* 0x3a2c32e4ff0a7424 */ /* 0x000fe200078e00ff */
[----:B------:R-:W0:Y:S02]  /*0290*/  LDCU.64 UR4, c[0x0][0x358] ;  /* 0x00006b00ff0477ac */ /* 0x000e240008000a00 */
[----:B------:R-:W-:-:S04]  /*02a0*/  FSEL R5, R5, |R4|, !P0 ;  /* 0x4000000405057208 */ /* 0x000fc80004000000 */
[----:B------:R-:W-:-:S04]  /*02b0*/  IADD3 R0, PT, PT, R5, -0x3f3504f3, RZ ;  /* 0xc0cafb0d05007810 */ /* 0x000fc80007ffe0ff */
[----:B------:R-:W-:Y:S02]  /*02c0*/  LOP3.LUT R6, R0, 0xff800000, RZ, 0xc0, !PT ;  /* 0xff80000000067812 */ /* 0x000fe400078ec0ff */
[----:B------:R-:W-:-:S03]  /*02d0*/  FSEL R0, RZ, -24, P0 ;  /* 0xc1c00000ff007808 */ /* 0x000fc60000000000 */
[----:B------:R-:W-:-:S04]  /*02e0*/  IMAD.IADD R5, R5, 0x1, -R6 ;  /* 0x0000000105057824 */ /* 0x000fc800078e0a06 */
[C---:B------:R-:W-:Y:S01]  /*02f0*/  FADD R8, R5.reuse, 1 ;  /* 0x3f80000005087421 */ /* 0x040fe20000000000 */
[----:B------:R-:W-:Y:S01]  /*0300*/  FADD R7, R5, -1 ;  /* 0xbf80000005077421 */ /* 0x000fe20000000000 */
[----:B------:R-:W-:-:S03]  /*0310*/  I2FP.F32.S32 R5, R6 ;  /* 0x0000000600057245 */ /* 0x000fc60000201400 */
[----:B------:R-:W-:Y:S01]  /*0320*/  FADD R9, R7, R7 ;  /* 0x0000000707097221 */ /* 0x000fe20000000000 */
[----:B------:R-:W1:Y:S01]  /*0330*/  MUFU.RCP R8, R8 ;  /* 0x0000000800087308 */ /* 0x000e620000001000 */
[----:B------:R-:W-:Y:S02]  /*0340*/  FFMA R0, R5, 1.1920928955078125e-07, R0 ;  /* 0x3400000005007823 */ /* 0x000fe40000000000 */
[----:B-1----:R-:W-:-:S04]  /*0350*/  FMUL R9, R8, R9 ;  /* 0x0000000908097220 */ /* 0x002fc80000400000 */
[----:B------:R-:W-:Y:S01]  /*0360*/  FADD R6, R7, -R9 ;  /* 0x8000000907067221 */ /* 0x000fe20000000000 */
[CC--:B------:R-:W-:Y:S01]  /*0370*/  FMUL R5, R9.reuse, R9.reuse ;  /* 0x0000000909057220 */ /* 0x0c0fe20000400000 */
[----:B------:R-:W-:Y:S02]  /*0380*/  FFMA R11, R9, 1.4426950216293334961, R0 ;  /* 0x3fb8aa3b090b7823 */ /* 0x000fe40000000000 */
[----:B------:R-:W-:Y:S01]  /*0390*/  FADD R6, R6, R6 ;  /* 0x0000000606067221 */ /* 0x000fe20000000000 */
[----:B------:R-:W-:Y:S01]  /*03a0*/  FFMA R10, R5, R10, 0.0032181653659790754318 ;  /* 0x3b52e7db050a7423 */ /* 0x000fe2000000000a */
[----:B------:R-:W-:Y:S02]  /*03b0*/  FADD R0, R0, -R11 ;  /* 0x8000000b00007221 */ /* 0x000fe40000000000 */
[----:B------:R-:W-:Y:S01]  /*03c0*/  FFMA R7, R7, -R9, R6 ;  /* 0x8000000907077223 */ /* 0x000fe20000000006 */
[----:B------:R-:W-:Y:S01]  /*03d0*/  FFMA R10, R5, R10, 0.018033718690276145935 ;  /* 0x3c93bb73050a7423 */ /* 0x000fe2000000000a */
[----:B------:R-:W-:-:S02]  /*03e0*/  FFMA R0, R9, 1.4426950216293334961, R0 ;  /* 0x3fb8aa3b09007823 */ /* 0x000fc40000000000 */
[----:B------:R-:W-:Y:S01]  /*03f0*/  FMUL R7, R8, R7 ;  /* 0x0000000708077220 */ /* 0x000fe20000400000 */
[----:B------:R-:W-:Y:S01]  /*0400*/  FFMA R10, R5, R10, 0.12022458761930465698 ;  /* 0x3df6384f050a7423 */ /* 0x000fe2000000000a */
[----:B------:R-:W-:Y:S02]  /*0410*/  HFMA2 R8, -RZ, RZ, 0.64013671875, -15.109375 ;  /* 0x391fcb8eff087431 */ /* 0x000fe400000001ff */
[----:B------:R-:W-:Y:S01]  /*0420*/  FFMA R0, R7, 1.4426950216293334961, R0 ;  /* 0x3fb8aa3b07007823 */ /* 0x000fe20000000000 */
[----:B------:R-:W-:-:S03]  /*0430*/  FMUL R10, R5, R10 ;  /* 0x0000000a050a7220 */ /* 0x000fc60000400000 */
[----:B------:R-:W-:Y:S01]  /*0440*/  FFMA R0, R9, 1.9251366722983220825e-08, R0 ;  /* 0x32a55e3409007823 */ /* 0x000fe20000000000 */
[----:B------:R-:W-:-:S04]  /*0450*/  FMUL R5, R10, 3 ;  /* 0x404000000a057820 */ /* 0x000fc80000400000 */
[----:B------:R-:W-:-:S04]  /*0460*/  FFMA R5, R7, R5, R0 ;  /* 0x0000000507057223 */ /* 0x000fc80000000000 */
[----:B------:R-:W-:-:S04]  /*0470*/  FFMA R10, R9, R10, R5 ;  /* 0x0000000a090a7223 */ /* 0x000fc80000000005 */
[----:B------:R-:W-:-:S04]  /*0480*/  FADD R0, R11, R10 ;  /* 0x0000000a0b007221 */ /* 0x000fc80000000000 */
[----:B------:R-:W-:Y:S01]  /*0490*/  FMUL R5, R0, R3 ;  /* 0x0000000300057220 */ /* 0x000fe20000400000 */
[----:B------:R-:W-:-:S03]  /*04a0*/  FADD R11, -R11, R0 ;  /* 0x000000000b0b7221 */ /* 0x000fc60000000100 */
[----:B------:R-:W1:Y:S01]  /*04b0*/  FRND R6, R5 ;  /* 0x0000000500067307 */ /* 0x000e620000201000 */
[----:B------:R-:W-:Y:S01]  /*04c0*/  FADD R10, R10, -R11 ;  /* 0x8000000b0a0a7221 */ /* 0x000fe20000000000 */
[-C--:B------:R-:W-:Y:S01]  /*04d0*/  FFMA R7, R0, R3.reuse, -R5 ;  /* 0x0000000300077223 */ /* 0x080fe20000000805 */
[C---:B------:R-:W-:Y:S02]  /*04e0*/  FSETP.GT.AND P1, PT, |R5|.reuse, 152, PT ;  /* 0x431800000500780b */ /* 0x040fe40003f24200 */
[C---:B------:R-:W-:Y:S01]  /*04f0*/  FSETP.GEU.AND P2, PT, R5.reuse, RZ, PT ;  /* 0x000000ff0500720b */ /* 0x040fe20003f4e000 */
[----:B------:R-:W-:Y:S02]  /*0500*/  FFMA R7, R10, R3, R7 ;  /* 0x000000030a077223 */ /* 0x000fe40000000007 */
[----:B------:R-:W2:Y:S01]  /*0510*/  F2I.NTZ R9, R5 ;  /* 0x0000000500097305 */ /* 0x000ea20000203100 */
[----:B-1----:R-:W-:Y:S01]  /*0520*/  FADD R0, R5, -R6 ;  /* 0x8000000605007221 */ /* 0x002fe20000000000 */
[----:B------:R-:W-:-:S03]  /*0530*/  FSETP.GT.AND P0, PT, R6, RZ, PT ;  /* 0x000000ff0600720b */ /* 0x000fc60003f04000 */
[----:B------:R-:W-:Y:S01]  /*0540*/  FADD R7, R7, R0 ;  /* 0x0000000007077221 */ /* 0x000fe20000000000 */
[----:B------:R-:W-:Y:S02]  /*0550*/  SEL R6, RZ, 0x83000000, P0 ;  /* 0x83000000ff067807 */ /* 0x000fe40000000000 */
[----:B------:R-:W-:Y:S01]  /*0560*/  FSETP.NEU.AND P0, PT, R4, 1, PT ;  /* 0x3f8000000400780b */ /* 0x000fe20003f0d000 */
[----:B------:R-:W-:-:S03]  /*0570*/  FFMA R0, R7, R8, 0.0013391353422775864601 ;  /* 0x3aaf85ed07007423 */ /* 0x000fc60000000008 */
[----:B------:R-:W-:Y:S01]  /*0580*/  FSETP.EQ.OR P0, PT, R3, RZ, !P0 ;  /* 0x000000ff0300720b */ /* 0x000fe20004702400 */
[----:B------:R-:W-:-:S04]  /*0590*/  FFMA R0, R7, R0, 0.0096188392490148544312 ;  /* 0x3c1d985607007423 */ /* 0x000fc80000000000 */
[----:B------:R-:W-:-:S04]  /*05a0*/  FFMA R0, R7, R0, 0.055503588169813156128 ;  /* 0x3d6357bb07007423 */ /* 0x000fc80000000000 */
[----:B------:R-:W-:Y:S01]  /*05b0*/  FFMA R8, R7, R0, 0.24022644758224487305 ;  /* 0x3e75fdec07087423 */ /* 0x000fe20000000000 */
[----:B------:R-:W-:-:S03]  /*05c0*/  FMUL R0, R3, 0.5 ;  /* 0x3f00000003007820 */ /* 0x000fc60000400000 */
[----:B------:R-:W-:-:S03]  /*05d0*/  FFMA R8, R7, R8, 0.69314718246459960938 ;  /* 0x3f31721807087423 */ /* 0x000fc60000000008 */
[----:B------:R-:W1:Y:S01]  /*05e0*/  FRND.TRUNC R0, R0 ;  /* 0x0000000000007307 */ /* 0x000e62000020d000 */
[----:B------:R-:W-:Y:S01]  /*05f0*/  FFMA R8, R7, R8, 1 ;  /* 0x3f80000007087423 */ /* 0x000fe20000000008 */
[----:B------:R-:W-:Y:S02]  /*0600*/  VIADD R7, R6, 0x7f000000 ;  /* 0x7f00000006077836 */ /* 0x000fe40000000000 */
[----:B--2---:R-:W-:Y:S02]  /*0610*/  IMAD R6, R9, 0x800000, -R6 ;  /* 0x0080000009067824 */ /* 0x004fe400078e0a06 */
[----:B------:R-:W-:-:S04]  /*0620*/  FMUL R7, R8, R7 ;  /* 0x0000000708077220 */ /* 0x000fc80000400000 */
[----:B------:R-:W-:Y:S01]  /*0630*/  FMUL R6, R7, R6 ;  /* 0x0000000607067220 */ /* 0x000fe20000400000 */
[----:B------:R-:W-:Y:S01]  /*0640*/  @P1 FSEL R6, RZ, +INF , !P2 ;  /* 0x7f800000ff061808 */ /* 0x000fe20005000000 */
[----:B-1----:R-:W-:Y:S01]  /*0650*/  FADD R0, R0, R0 ;  /* 0x0000000000007221 */ /* 0x002fe20000000000 */
[----:B0-----:R-:W-:Y:S06]  /*0660*/  @P0 BRA `(.L_x_2) ;  /* 0x0000000000600947 */ /* 0x001fec0003800000 */
[----:B------:R-:W-:-:S04]  /*0670*/  FSETP.NAN.AND P0, PT, |R3|, |R3|, PT ;  /* 0x400000030300720b */ /* 0x000fc80003f08200 */
[----:B------:R-:W-:-:S13]  /*0680*/  FSETP.NUM.AND P0, PT, |R4|, |R4|, !P0 ;  /* 0x400000040400720b */ /* 0x000fda0004707200 */
[----:B------:R-:W-:Y:S01]  /*0690*/  @!P0 FADD R2, R3, R4 ;  /* 0x0000000403028221 */ /* 0x000fe20000000000 */
[----:B------:R-:W-:Y:S06]  /*06a0*/  @!P0 BRA `(.L_x_2) ;  /* 0x0000000000508947 */ /* 0x000fec0003800000 */
[----:B------:R-:W-:Y:S01]  /*06b0*/  FSETP.NEU.AND P0, PT, |R4|, +INF , PT ;  /* 0x7f8000000400780b */ /* 0x000fe20003f0d200 */
[----:B------:R-:W-:Y:S01]  /*06c0*/  FADD R5, -R0, R3 ;  /* 0x0000000300057221 */ /* 0x000fe20000000100 */
[----:B------:R-:W-:-:S13]  /*06d0*/  FSETP.NEU.AND P1, PT, R4, RZ, PT ;  /* 0x000000ff0400720b */ /* 0x000fda0003f2d000 */
[----:B------:R-:W-:Y:S05]  /*06e0*/  @P0 BRA P1, `(.L_x_3) ;  /* 0x0000000000180947 */ /* 0x000fea0000800000 */
[----:B------:R-:W-:Y:S01]  /*06f0*/  FSETP.GEU.AND P1, PT, R3, RZ, PT ;  /* 0x000000ff0300720b */ /* 0x000fe20003f2e000 */
[----:B------:R-:W-:Y:S01]  /*0700*/  FADD R2, R4, R4 ;  /* 0x0000000404027221 */ /* 0x000fe20000000000 */
[----:B------:R-:W-:-:S11]  /*0710*/  FSETP.NEU.AND P0, PT, |R5|, 1, PT ;  /* 0x3f8000000500780b */ /* 0x000fd60003f0d200 */
[----:B------:R-:W-:-:S04]  /*0720*/  @!P1 LOP3.LUT R2, R2, 0x7f800000, RZ, 0x3c, !PT ;  /* 0x7f80000002029812 */ /* 0x000fc800078e3cff */
[----:B------:R-:W-:Y:S01]  /*0730*/  @P0 LOP3.LUT R2, R2, 0x7fffffff, RZ, 0xc0, !PT ;  /* 0x7fffffff02020812 */ /* 0x000fe200078ec0ff */
[----:B------:R-:W-:Y:S06]  /*0740*/  BRA `(.L_x_2) ;  /* 0x0000000000287947 */ /* 0x000fec0003800000 */
.L_x_3:
[----:B------:R-:W-:Y:S02]  /*0750*/  FSETP.NEU.AND P0, PT, |R3|, +INF , PT ;  /* 0x7f8000000300780b */ /* 0x000fe40003f0d200 */
[----:B------:R-:W-:-:S13]  /*0760*/  FSETP.EQ.AND P1, PT, R4, -1, PT ;  /* 0xbf8000000400780b */ /* 0x000fda0003f22000 */
[----:B------:R-:W-:Y:S05]  /*0770*/  @!P0 BRA P1, `(.L_x_2) ;  /* 0x00000000001c8947 */ /* 0x000fea0000800000 */
[----:B------:R-:W-:Y:S02]  /*0780*/  FSETP.GEU.AND P1, PT, R4, RZ, PT ;  /* 0x000000ff0400720b */ /* 0x000fe40003f2e000 */
[----:B------:R-:W-:-:S11]  /*0790*/  MOV R2, R6 ;  /* 0x0000000600027202 */ /* 0x000fd60000000f00 */
[----:B------:R-:W0:Y:S01]  /*07a0*/  @!P1 FRND.FLOOR R0, R3 ;  /* 0x0000000300009307 */ /* 0x000e220000205000 */
[----:B------:R-:W-:Y:S02]  /*07b0*/  @!P1 FSETP.NEU.AND P2, PT, |R5|, 1, PT ;  /* 0x3f8000000500980b */ /* 0x000fe40003f4d200 */
[----:B0-----:R-:W-:Y:S02]  /*07c0*/  @!P1 FSETP.NEU.AND P0, PT, R3, R0, PT ;  /* 0x000000000300920b */ /* 0x001fe40003f0d000 */
[----:B------:R-:W-:-:S04]  /*07d0*/  @!P1 FSEL R0, R6, -R6, P2 ;  /* 0x8000000606009208 */ /* 0x000fc80001000000 */
[----:B------:R-:W-:-:S07]  /*07e0*/  @!P1 FSEL R2, R0, +QNAN , !P0 ;  /* 0x7fffffff00029808 */ /* 0x000fce0004000000 */
.L_x_2:
[----:B------:R-:W0:Y:S01]  /*07f0*/  LDC.64 R4, c[0x0][0x380] ;  /* 0x0000e000ff047b82 */ /* 0x000e220000000a00 */
[----:B------:R-:W1:Y:S02]  /*0800*/  LDCU UR6, c[0x0][0x390] ;  /* 0x00007200ff0677ac */ /* 0x000e640008000800 */
[----:B-1----:R-:W-:-:S05]  /*0810*/  FMUL R3, R2, UR6 ;  /* 0x0000000602037c20 */ /* 0x002fca0008400000 */
[----:B0-----:R-:W-:Y:S01]  /*0820*/  STG.E desc[UR4][R4.64], R3 ;  /* 0x0000000304007986 */ /* 0x001fe2000c101904 */
[----:B------:R-:W-:Y:S05]  /*0830*/  EXIT ;  /* 0x000000000000794d */ /* 0x000fea0003800000 */
        .weak           $__internal_0_$__cuda_sm3x_div_rn_noftz_f32_slowpath
        .type           $__internal_0_$__cuda_sm3x_div_rn_noftz_f32_slowpath,@function
        .size           $__internal_0_$__cuda_sm3x_div_rn_noftz_f32_slowpath,(.L_x_16 - $__internal_0_$__cuda_sm3x_div_rn_noftz_f32_slowpath)
$__internal_0_$__cuda_sm3x_div_rn_noftz_f32_slowpath:
[----:B------:R-:W-:Y:S02]  /*0840*/  SHF.R.U32.HI R7, RZ, 0x17, R3 ;  /* 0x00000017ff077819 */ /* 0x000fe40000011603 */
[----:B------:R-:W-:Y:S02]  /*0850*/  SHF.R.U32.HI R5, RZ, 0x17, R0 ;  /* 0x00000017ff057819 */ /* 0x000fe40000011600 */
[----:B------:R-:W-:Y:S02]  /*0860*/  LOP3.LUT R12, R7, 0xff, RZ, 0xc0, !PT ;  /* 0x000000ff070c7812 */ /* 0x000fe400078ec0ff */
[----:B------:R-:W-:-:S03]  /*0870*/  LOP3.LUT R10, R5, 0xff, RZ, 0xc0, !PT ;  /* 0x000000ff050a7812 */ /* 0x000fc600078ec0ff */
[----:B------:R-:W-:Y:S02]  /*0880*/  VIADD R8, R12, 0xffffffff ;  /* 0xffffffff0c087836 */ /* 0x000fe40000000000 */
[----:B------:R-:W-:-:S03]  /*0890*/  VIADD R7, R10, 0xffffffff ;  /* 0xffffffff0a077836 */ /* 0x000fc60000000000 */
[----:B------:R-:W-:-:S04]  /*08a0*/  ISETP.GT.U32.AND P0, PT, R8, 0xfd, PT ;  /* 0x000000fd0800780c */ /* 0x000fc80003f04070 */
[----:B------:R-:W-:-:S13]  /*08b0*/  ISETP.GT.U32.OR P0, PT, R7, 0xfd, P0 ;  /* 0x000000fd0700780c */ /* 0x000fda0000704470 */
[----:B------:R-:W-:Y:S01]  /*08c0*/  @!P0 MOV R5, RZ ;  /* 0x000000ff00058202 */ /* 0x000fe20000000f00 */
[----:B------:R-:W-:Y:S06]  /*08d0*/  @!P0 BRA `(.L_x_4) ;  /* 0x00000000005c8947 */ /* 0x000fec0003800000 */
[----:B------:R-:W-:Y:S02]  /*08e0*/  FSETP.GTU.FTZ.AND P0, PT, |R0|, +INF , PT ;  /* 0x7f8000000000780b */ /* 0x000fe40003f1c200 */
[----:B------:R-:W-:-:S04]  /*08f0*/  FSETP.GTU.FTZ.AND P1, PT, |R3|, +INF , PT ;  /* 0x7f8000000300780b */ /* 0x000fc80003f3c200 */
[----:B------:R-:W-:-:S13]  /*0900*/  PLOP3.LUT P0, PT, P0, P1, PT, 0xf8, 0x8f ;  /* 0x00000000008f781c */ /* 0x000fda0000703f70 */
[----:B------:R-:W-:Y:S05]  /*0910*/  @P0 BRA `(.L_x_5) ;  /* 0x0000000400440947 */ /* 0x000fea0003800000 */
[----:B------:R-:W-:-:S13]  /*0920*/  LOP3.LUT P0, RZ, R3, 0x7fffffff, R0, 0xc8, !PT ;  /* 0x7fffffff03ff7812 */ /* 0x000fda000780c800 */
[----:B------:R-:W-:Y:S05]  /*0930*/  @!P0 BRA `(.L_x_6) ;  /* 0x0000000400348947 */ /* 0x000fea0003800000 */
[C---:B------:R-:W-:Y:S02]  /*0940*/  FSETP.NEU.FTZ.AND P2, PT, |R0|.reuse, +INF , PT ;  /* 0x7f8000000000780b */ /* 0x040fe40003f5d200 */
[----:B------:R-:W-:Y:S02]  /*0950*/  FSETP.NEU.FTZ.AND P1, PT, |R3|, +INF , PT ;  /* 0x7f8000000300780b */ /* 0x000fe40003f3d200 */
[----:B------:R-:W-:-:S11]  /*0960*/  FSETP.NEU.FTZ.AND P0, PT, |R0|, +INF , PT ;  /* 0x7f8000000000780b */ /* 0x000fd60003f1d200 */
[----:B------:R-:W-:Y:S05]  /*0970*/  @!P1 BRA !P2, `(.L_x_6) ;  /* 0x0000000400249947 */ /* 0x000fea0005000000 */
[----:B------:R-:W-:-:S04]  /*0980*/  LOP3.LUT P2, RZ, R0, 0x7fffffff, RZ, 0xc0, !PT ;  /* 0x7fffffff00ff7812 */ /* 0x000fc8000784c0ff */
[----:B------:R-:W-:-:S13]  /*0990*/  PLOP3.LUT P1, PT, P1, P2, PT, 0x2f, 0xf2 ;  /* 0x0000000000f2781c */ /* 0x000fda0000f24577 */
[----:B------:R-:W-:Y:S05]  /*09a0*/  @P1 BRA `(.L_x_7) ;  /* 0x0000000400101947 */ /* 0x000fea0003800000 */
[----:B------:R-:W-:-:S04]  /*09b0*/  LOP3.LUT P1, RZ, R3, 0x7fffffff, RZ, 0xc0, !PT ;  /* 0x7fffffff03ff7812 */ /* 0x000fc8000782c0ff */
[----:B------:R-:W-:-:S13]  /*09c0*/  PLOP3.LUT P0, PT, P0, P1, PT, 0x2f, 0xf2 ;  /* 0x0000000000f2781c */ /* 0x000fda0000702577 */
[----:B------:R-:W-:Y:S05]  /*09d0*/  @P0 BRA `(.L_x_8) ;  /* 0x0000000000f80947 */ /* 0x000fea0003800000 */
[----:B------:R-:W-:Y:S02]  /*09e0*/  ISETP.GE.AND P0, PT, R7, RZ, PT ;  /* 0x000000ff0700720c */ /* 0x000fe40003f06270 */
[----:B------:R-:W-:-:S11]  /*09f0*/  ISETP.GE.AND P1, PT, R8, RZ, PT ;  /* 0x000000ff0800720c */ /* 0x000fd60003f26270 */
[----:B------:R-:W-:Y:S02]  /*0a00*/  @P0 IMAD.MOV.U32 R5, RZ, RZ, RZ ;  /* 0x000000ffff050224 */ /* 0x000fe400078e00ff */
[----:B------:R-:W-:Y:S01]  /*0a10*/  @!P0 FFMA R0, R0, 1.84467440737095516160e+19, RZ ;  /* 0x5f80000000008823 */ /* 0x000fe200000000ff */
[----:B------:R-:W-:Y:S02]  /*0a20*/  @!P0 IMAD.MOV.U32 R5, RZ, RZ, -0x40 ;  /* 0xffffffc0ff058424 */ /* 0x000fe400078e00ff */
[----:B------:R-:W-:-:S03]  /*0a30*/  @!P1 FFMA R3, R3, 1.84467440737095516160e+19, RZ ;  /* 0x5f80000003039823 */ /* 0x000fc600000000ff */
[----:B------:R-:W-:-:S07]  /*0a40*/  @!P1 IADD3 R5, PT, PT, R5, 0x40, RZ ;  /* 0x0000004005059810 */ /* 0x000fce0007ffe0ff */
.L_x_4:
[----:B------:R-:W-:-:S05]  /*0a50*/  LEA R8, R12, 0xc0800000, 0x17 ;  /* 0xc08000000c087811 */ /* 0x000fca00078eb8ff */
[----:B------:R-:W-:Y:S02]  /*0a60*/  IMAD.IADD R8, R3, 0x1, -R8 ;  /* 0x0000000103087824 */ /* 0x000fe400078e0a08 */
[----:B------:R-:W-:Y:S02]  /*0a70*/  VIADD R3, R10, 0xffffff81 ;  /* 0xffffff810a037836 */ /* 0x000fe40000000000 */
[----:B------:R0:W1:Y:S01]  /*0a80*/  MUFU.RCP R7, R8 ;  /* 0x0000000800077308 */ /* 0x0000620000001000 */
[----:B------:R-:W-:Y:S01]  /*0a90*/  FADD.FTZ R9, -R8, -RZ ;  /* 0x800000ff08097221 */ /* 0x000fe20000010100 */
[C---:B------:R-:W-:Y:S01]  /*0aa0*/  IMAD R0, R3.reuse, -0x800000, R0 ;  /* 0xff80000003007824 */ /* 0x040fe200078e0200 */
[----:B0-----:R-:W-:-:S04]  /*0ab0*/  IADD3 R8, PT, PT, R3, 0x7f, -R12 ;  /* 0x0000007f03087810 */ /* 0x001fc80007ffe80c */
[----:B------:R-:W-:Y:S01]  /*0ac0*/  IADD3 R8, PT, PT, R8, R5, RZ ;  /* 0x0000000508087210 */ /* 0x000fe20007ffe0ff */
[----:B-1----:R-:W-:-:S04]  /*0ad0*/  FFMA R10, R7, R9, 1 ;  /* 0x3f800000070a7423 */ /* 0x002fc80000000009 */
[----:B------:R-:W-:-:S04]  /*0ae0*/  FFMA R14, R7, R10, R7 ;  /* 0x0000000a070e7223 */ /* 0x000fc80000000007 */
[----:B------:R-:W-:-:S04]  /*0af0*/  FFMA R7, R0, R14, RZ ;  /* 0x0000000e00077223 */ /* 0x000fc800000000ff */
[----:B------:R-:W-:-:S04]  /*0b00*/  FFMA R10, R9, R7, R0 ;  /* 0x00000007090a7223 */ /* 0x000fc80000000000 */
[----:B------:R-:W-:-:S04]  /*0b10*/  FFMA R7, R14, R10, R7 ;  /* 0x0000000a0e077223 */ /* 0x000fc80000000007 */
[----:B------:R-:W-:-:S04]  /*0b20*/  FFMA R10, R9, R7, R0 ;  /* 0x00000007090a7223 */ /* 0x000fc80000000000 */
[----:B------:R-:W-:-:S05]  /*0b30*/  FFMA R0, R14, R10, R7 ;  /* 0x0000000a0e007223 */ /* 0x000fca0000000007 */
[----:B------:R-:W-:-:S04]  /*0b40*/  SHF.R.U32.HI R3, RZ, 0x17, R0 ;  /* 0x00000017ff037819 */ /* 0x000fc80000011600 */
[----:B------:R-:W-:-:S05]  /*0b50*/  LOP3.LUT R3, R3, 0xff, RZ, 0xc0, !PT ;  /* 0x000000ff03037812 */ /* 0x000fca00078ec0ff */
[----:B------:R-:W-:-:S04]  /*0b60*/  IMAD.IADD R9, R3, 0x1, R8 ;  /* 0x0000000103097824 */ /* 0x000fc800078e0208 */
[----:B------:R-:W-:-:S05]  /*0b70*/  VIADD R3, R9, 0xffffffff ;  /* 0xffffffff09037836 */ /* 0x000fca0000000000 */
[----:B------:R-:W-:-:S13]  /*0b80*/  ISETP.GE.U32.AND P0, PT, R3, 0xfe, PT ;  /* 0x000000fe0300780c */ /* 0x000fda0003f06070 */
[----:B------:R-:W-:Y:S05]  /*0b90*/  @!P0 BRA `(.L_x_9) ;  /* 0x0000000000808947 */ /* 0x000fea0003800000 */
[----:B------:R-:W-:-:S13]  /*0ba0*/  ISETP.GT.AND P0, PT, R9, 0xfe, PT ;  /* 0x000000fe0900780c */ /* 0x000fda0003f04270 */
[----:B------:R-:W-:Y:S05]  /*0bb0*/  @P0 BRA `(.L_x_10) ;  /* 0x00000000006c0947 */ /* 0x000fea0003800000 */
[----:B------:R-:W-:-:S13]  /*0bc0*/  ISETP.GE.AND P0, PT, R9, 0x1, PT ;  /* 0x000000010900780c */ /* 0x000fda0003f06270 */
[----:B------:R-:W-:Y:S05]  /*0bd0*/  @P0 BRA `(.L_x_11) ;  /* 0x0000000000980947 */ /* 0x000fea0003800000 */
[----:B------:R-:W-:Y:S02]  /*0be0*/  ISETP.GE.AND P0, PT, R9, -0x18, PT ;  /* 0xffffffe80900780c */ /* 0x000fe40003f06270 */
[----:B------:R-:W-:-:S11]  /*0bf0*/  LOP3.LUT R0, R0, 0x80000000, RZ, 0xc0, !PT ;  /* 0x8000000000007812 */ /* 0x000fd600078ec0ff */
[----:B------:R-:W-:Y:S05]  /*0c00*/  @!P0 BRA `(.L_x_11) ;  /* 0x00000000008c8947 */ /* 0x000fea0003800000 */
[CCC-:B------:R-:W-:Y:S01]  /*0c10*/  FFMA.RZ R3, R14.reuse, R10.reuse, R7.reuse ;  /* 0x0000000a0e037223 */ /* 0x1c0fe2000000c007 */
[CCC-:B------:R-:W-:Y:S01]  /*0c20*/  FFMA.RM R8, R14.reuse, R10.reuse, R7.reuse ;  /* 0x0000000a0e087223 */ /* 0x1c0fe20000004007 */
[C---:B------:R-:W-:Y:S02]  /*0c30*/  ISETP.NE.AND P2, PT, R9.reuse, RZ, PT ;  /* 0x000000ff0900720c */ /* 0x040fe40003f45270 */
[----:B------:R-:W-:Y:S02]  /*0c40*/  ISETP.NE.AND P1, PT, R9, RZ, PT ;  /* 0x000000ff0900720c */ /* 0x000fe40003f25270 */
[----:B------:R-:W-:Y:S01]  /*0c50*/  LOP3.LUT R5, R3, 0x7fffff, RZ, 0xc0, !PT ;  /* 0x007fffff03057812 */ /* 0x000fe200078ec0ff */
[----:B------:R-:W-:Y:S01]  /*0c60*/  FFMA.RP R3, R14, R10, R7 ;  /* 0x0000000a0e037223 */ /* 0x000fe20000008007 */
[----:B------:R-:W-:Y:S01]  /*0c70*/  IADD3 R10, PT, PT, R9, 0x20, RZ ;  /* 0x00000020090a7810 */ /* 0x000fe20007ffe0ff */
[----:B------:R-:W-:Y:S01]  /*0c80*/  IMAD.MOV R7, RZ, RZ, -R9 ;  /* 0x000000ffff077224 */ /* 0x000fe200078e0a09 */
[----:B------:R-:W-:-:S02]  /*0c90*/  LOP3.LUT R5, R5, 0x800000, RZ, 0xfc, !PT ;  /* 0x0080000005057812 */ /* 0x000fc400078efcff */
[----:B------:R-:W-:Y:S02]  /*0ca0*/  FSETP.NEU.FTZ.AND P0, PT, R3, R8, PT ;  /* 0x000000080300720b */ /* 0x000fe40003f1d000 */
[----:B------:R-:W-:Y:S02]  /*0cb0*/  SHF.L.U32 R10, R5, R10, RZ ;  /* 0x0000000a050a7219 */ /* 0x000fe400000006ff */
[----:B------:R-:W-:Y:S02]  /*0cc0*/  SEL R8, R7, RZ, P2 ;  /* 0x000000ff07087207 */ /* 0x000fe40001000000 */
[----:B------:R-:W-:Y:S02]  /*0cd0*/  ISETP.NE.AND P1, PT, R10, RZ, P1 ;  /* 0x000000ff0a00720c */ /* 0x000fe40000f25270 */
[----:B------:R-:W-:Y:S02]  /*0ce0*/  SHF.R.U32.HI R8, RZ, R8, R5 ;  /* 0x00000008ff087219 */ /* 0x000fe40000011605 */
[----:B------:R-:W-:-:S02]  /*0cf0*/  PLOP3.LUT P0, PT, P0, P1, PT, 0xf8, 0x8f ;  /* 0x00000000008f781c */ /* 0x000fc40000703f70 */
[----:B------:R-:W-:Y:S02]  /*0d00*/  SHF.R.U32.HI R10, RZ, 0x1, R8 ;  /* 0x00000001ff0a7819 */ /* 0x000fe40000011608 */
[----:B------:R-:W-:-:S04]  /*0d10*/  SEL R3, RZ, 0x1, !P0 ;  /* 0x00000001ff037807 */ /* 0x000fc80004000000 */
[----:B------:R-:W-:-:S04]  /*0d20*/  LOP3.LUT R3, R3, 0x1, R10, 0xf8, !PT ;  /* 0x0000000103037812 */ /* 0x000fc800078ef80a */
[----:B------:R-:W-:-:S04]  /*0d30*/  LOP3.LUT R3, R3, R8, RZ, 0xc0, !PT ;  /* 0x0000000803037212 */ /* 0x000fc800078ec0ff */
[----:B------:R-:W-:-:S04]  /*0d40*/  IADD3 R3, PT, PT, R10, R3, RZ ;  /* 0x000000030a037210 */ /* 0x000fc80007ffe0ff */
[----:B------:R-:W-:Y:S01]  /*0d50*/  LOP3.LUT R0, R3, R0, RZ, 0xfc, !PT ;  /* 0x0000000003007212 */ /* 0x000fe200078efcff */
[----:B------:R-:W-:Y:S06]  /*0d60*/  BRA `(.L_x_11) ;  /* 0x0000000000347947 */ /* 0x000fec0003800000 */
.L_x_10:
[----:B------:R-:W-:-:S04]  /*0d70*/  LOP3.LUT R0, R0, 0x80000000, RZ, 0xc0, !PT ;  /* 0x8000000000007812 */ /* 0x000fc800078ec0ff */
[----:B------:R-:W-:Y:S01]  /*0d80*/  LOP3.LUT R0, R0, 0x7f800000, RZ, 0xfc, !PT ;  /* 0x7f80000000007812 */ /* 0x000fe200078efcff */
[----:B------:R-:W-:Y:S06]  /*0d90*/  BRA `(.L_x_11) ;  /* 0x0000000000287947 */ /* 0x000fec0003800000 */
.L_x_9:
[----:B------:R-:W-:Y:S01]  /*0da0*/  IMAD R0, R8, 0x800000, R0 ;  /* 0x0080000008007824 */ /* 0x000fe200078e0200 */
[----:B------:R-:W-:Y:S06]  /*0db0*/  BRA `(.L_x_11) ;  /* 0x0000000000207947 */ /* 0x000fec0003800000 */
.L_x_8:
[----:B------:R-:W-:-:S04]  /*0dc0*/  LOP3.LUT R0, R3, 0x80000000, R0, 0x48, !PT ;  /* 0x8000000003007812 */ /* 0x000fc800078e4800 */
[----:B------:R-:W-:Y:S01]  /*0dd0*/  LOP3.LUT R0, R0, 0x7f800000, RZ, 0xfc, !PT ;  /* 0x7f80000000007812 */ /* 0x000fe200078efcff */
[----:B------:R-:W-:Y:S06]  /*0de0*/  BRA `(.L_x_11) ;  /* 0x0000000000147947 */ /* 0x000fec0003800000 */
.L_x_7:
[----:B------:R-:W-:Y:S01]  /*0df0*/  LOP3.LUT R0, R3, 0x80000000, R0, 0x48, !PT ;  /* 0x8000000003007812 */ /* 0x000fe200078e4800 */
[----:B------:R-:W-:Y:S06]  /*0e00*/  BRA `(.L_x_11) ;  /* 0x00000000000c7947 */ /* 0x000fec0003800000 */
.L_x_6:
[----:B------:R-:W0:Y:S01]  /*0e10*/  MUFU.RSQ R0, -QNAN ;  /* 0xffc0000000007908 */ /* 0x000e220000001400 */
[----:B------:R-:W-:Y:S05]  /*0e20*/  BRA `(.L_x_11) ;  /* 0x0000000000047947 */ /* 0x000fea0003800000 */
.L_x_5:
[----:B------:R-:W-:-:S07]  /*0e30*/  FADD.FTZ R0, R0, R3 ;  /* 0x0000000300007221 */ /* 0x000fce0000010000 */
.L_x_11:
[----:B------:R-:W-:-:S04]  /*0e40*/  HFMA2 R7, -RZ, RZ, 0, 0 ;  /* 0x00000000ff077431 */ /* 0x000fc800000001ff */
[----:B0-----:R-:W-:Y:S05]  /*0e50*/  RET.REL.NODEC R6 `(_Z19epsilonGreedyKernelPfiiff) ;  /* 0xfffffff006687950 */ /* 0x001fea0003c3ffff */
.L_x_12:
[----:B------:R-:W-:-:S00]  /*0e60*/  BRA `(.L_x_12) ;  /* 0xfffffffc00fc7947 */ /* 0x000fc0000383ffff */
[----:B------:R-:W-:-:S00]  /*0e70*/  NOP ;  /* 0x0000000000007918 */ /* 0x000fc00000000000 */
        /* <DEDUP_REMOVED lines=8> */
.L_x_16:


//--------------------- .text._Z11kernel_maddPiS_S_ii --------------------------
	.section	.text._Z11kernel_maddPiS_S_ii,"ax",@progbits
	.align	128
        .global         _Z11kernel_maddPiS_S_ii
        .type           _Z11kernel_maddPiS_S_ii,@function
        .size           _Z11kernel_maddPiS_S_ii,(.L_x_18 - _Z11kernel_maddPiS_S_ii)
        .other          _Z11kernel_maddPiS_S_ii,@"STO_CUDA_ENTRY STV_DEFAULT"
_Z11kernel_maddPiS_S_ii:
.text._Z11kernel_maddPiS_S_ii:
[----:B------:R-:W0:Y:S01]  /*0000*/  LDC R1, c[0x0][0x37c] ;  /* 0x0000df00ff017b82 */ /* 0x000e220000000800 */
[----:B------:R-:W1:Y:S01]  /*0010*/  S2R R18, SR_TID.X ;  /* 0x0000000000127919 */ /* 0x000e620000002100 */
[----:B------:R-:W2:Y:S06]  /*0020*/  LDCU UR5, c[0x0][0x2fc] ;  /* 0x00005f80ff0577ac */ /* 0x000eac0008000800 */
[----:B------:R-:W1:Y:S01]  /*0030*/  LDC R3, c[0x0][0x360] ;  /* 0x0000d800ff037b82 */ /* 0x000e620000000800 */
[----:B0-----:R-:W-:Y:S01]  /*0040*/  IADD3 R1, PT, PT, R1, -0x8, RZ ;  /* 0xfffffff801017810 */ /* 0x001fe20007ffe0ff */
[----:B------:R-:W0:Y:S01]  /*0050*/  S2R R17, SR_TID.Y ;  /* 0x0000000000117919 */ /* 0x000e220000002200 */
[----:B------:R-:W3:Y:S01]  /*0060*/  LDCU UR4, c[0x0][0x2f8] ;  /* 0x00005f00ff0477ac */ /* 0x000ee20008000800 */
[----:B------:R-:W-:Y:S04]  /*0070*/  BSSY.RECONVERGENT B6, `(.L_x_13) ;  /* 0x0000015000067945 */ /* 0x000fe80003800200 */
[----:B------:R-:W1:Y:S08]  /*0080*/  S2UR UR6, SR_CTAID.X ;  /* 0x00000000000679c3 */ /* 0x000e700000002500 */
[----:B------:R-:W0:Y:S01]  /*0090*/  S2UR UR7, SR_CTAID.Y ;  /* 0x00000000000779c3 */ /* 0x000e220000002600 */
[----:B---3--:R-:W-:-:S07]  /*00a0*/  IADD3 R6, P1, PT, R1, UR4, RZ ;  /* 0x0000000401067c10 */ /* 0x008fce000ff3e0ff */
[----:B------:R-:W0:Y:S01]  /*00b0*/  LDC R0, c[0x0][0x364] ;  /* 0x0000d900ff007b82 */ /* 0x000e220000000800 */
[----:B--2---:R-:W-:-:S07]  /*00c0*/  IADD3.X R7, PT, PT, RZ, UR5, RZ, P1, !PT ;  /* 0x00000005ff077c10 */ /* 0x004fce0008ffe4ff */
[----:B------:R-:W2:Y:S01]  /*00d0*/  LDC R9, c[0x0][0x398] ;  /* 0x0000e600ff097b82 */ /* 0x000ea20000000800 */
[----:B-1----:R-:W-:Y:S02]  /*00e0*/  IMAD R18, R3, UR6, R18 ;  /* 0x0000000603127c24 */ /* 0x002fe4000f8e0212 */
[----:B0-----:R-:W-:-:S04]  /*00f0*/  IMAD R17, R0, UR7, R17 ;  /* 0x0000000700117c24 */ /* 0x001fc8000f8e0211 */
[----:B--2---:R-:W-:-:S05]  /*0100*/  IMAD R16, R17, R9, R18 ;  /* 0x0000000911107224 */ /* 0x004fca00078e0212 */
[----:B------:R-:W-:-:S13]  /*0110*/  ISETP.NE.AND P0, PT, R16, RZ, PT ;  /* 0x000000ff1000720c */ /* 0x000fda0003f05270 */
[----:B------:R-:W-:Y:S05]  /*0120*/  @P0 BRA `(.L_x_14) ;  /* 0x0000000000240947 */ /* 0x000fea0003800000 */
[----:B------:R-:W0:Y:S01]  /*0130*/  LDC R8, c[0x0][0x39c] ;  /* 0x0000e700ff087b82 */ /* 0x000e220000000800 */
[----:B------:R-:W-:Y:S01]  /*0140*/  MOV R0, 0x8 ;  /* 0x0000000800007802 */ /* 0x000fe20000000f00 */
[----:B------:R-:W1:Y:S06]  /*0150*/  LDCU.64 UR4, c[0x4][URZ] ;  /* 0x01000000ff0477ac */ /* 0x000e6c0008000a00 */
[----:B------:R2:W3:Y:S01]  /*0160*/  LDC.64 R2, c[0x4][R0] ;  /* 0x0100000000027b82 */ /* 0x0004e20000000a00 */
[----:B-1----:R-:W-:Y:S01]  /*0170*/  IMAD.U32 R4, RZ, RZ, UR4 ;  /* 0x00000004ff047e24 */ /* 0x002fe2000f8e00ff */
[----:B------:R-:W-:Y:S01]  /*0180*/  MOV R5, UR5 ;  /* 0x0000000500057c02 */ /* 0x000fe20008000f00 */
[----:B0-----:R2:W-:Y:S06]  /*0190*/  STL.64 [R1], R8 ;  /* 0x0000000801007387 */ /* 0x0015ec0000100a00 */
[----:B------:R-:W-:-:S07]  /*01a0*/  LEPC R20, `(.L_x_14) ;  /* 0x000000001014794e */ /* 0x000fce0000000000 */
[----:B--23--:R-:W-:Y:S05]  /*01b0*/  CALL.ABS.NOINC R2 ;  /* 0x0000000002007343 */ /* 0x00cfea0003c00000 */
.L_x_14:
[----:B------:R-:W-:Y:S05]  /*01c0*/  BSYNC.RECONVERGENT B6 ;  /* 0x0000000000067941 */ /* 0x000fea0003800200 */
.L_x_13:
[----:B------:R-:W0:Y:S02]  /*01d0*/  LDCU.64 UR4, c[0x0][0x398] ;  /* 0x00007300ff0477ac */ /* 0x000e240008000a00 */
[----:B0-----:R-:W-:-:S04]  /*01e0*/  ISETP.GE.U32.AND P0, PT, R17, UR5, PT ;  /* 0x0000000511007c0c */ /* 0x001fc8000bf06070 */
[----:B------:R-:W-:-:S13]  /*01f0*/  ISETP.GE.U32.OR P0, PT, R18, UR4, P0 ;  /* 0x0000000412007c0c */ /* 0x000fda0008706470 */
[----:B------:R-:W-:Y:S05]  /*0200*/  @P0 EXIT ;  /* 0x000000000000094d */ /* 0x000fea0003800000 */
[----:B------:R-:W0:Y:S01]  /*0210*/  LDC.64 R2, c[0x0][0x380] ;  /* 0x0000e000ff027b82 */ /* 0x000e220000000a00 */
[----:B------:R-:W1:Y:S07]  /*0220*/  LDCU.64 UR4, c[0x0][0x358] ;  /* 0x00006b00ff0477ac */ /* 0x000e6e0008000a00 */
[----:B------:R-:W2:Y:S08]  /*0230*/  LDC.64 R4, c[0x0][0x388] ;  /* 0x0000e200ff047b82 */ /* 0x000eb00000000a00 */
[----:B------:R-:W3:Y:S01]  /*0240*/  LDC.64 R6, c[0x0][0x390] ;  /* 0x0000e400ff067b82 */ /* 0x000ee20000000a00 */
[----:B0-----:R-:W-:-:S06]  /*0250*/  IMAD.WIDE.U32 R2, R16, 0x4, R2 ;  /* 0x0000000410027825 */ /* 0x001fcc00078e0002 */
[----:B-1----:R-:W4:Y:S01]  /*0260*/  LDG.E R2, desc[UR4][R2.64] ;  /* 0x0000000402027981 */ /* 0x002f22000c1e1900 */
[----:B--2---:R-:W-:-:S06]  /*0270*/  IMAD.WIDE.U32 R4, R16, 0x4, R4 ;  /* 0x0000000410047825 */ /* 0x004fcc00078e0004 */
[----:B------:R-:W4:Y:S01]  /*0280*/  LDG.E R5, desc[UR4][R4.64] ;  /* 0x0000000404057981 */ /* 0x000f22000c1e1900 */
[----:B---3--:R-:W-:-:S04]  /*0290*/  IMAD.WIDE.U32 R16, R16, 0x4, R6 ;  /* 0x0000000410107825 */ /* 0x008fc800078e0006 */
[----:B----4-:R-:W-:-:S05]  /*02a0*/  IMAD.IADD R7, R2, 0x1, R5 ;  /* 0x0000000102077824 */ /* 0x010fca00078e0205 */
[----:B------:R-:W-:Y:S01]  /*02b0*/  STG.E desc[UR4][R16.64], R7 ;  /* 0x0000000710007986 */ /* 0x000fe2000c101904 */
[----:B------:R-:W-:Y:S05]  /*02c0*/  EXIT ;  /* 0x000000000000794d */ /* 0x000fea0003800000 */
.L_x_15:
        /* <DEDUP_REMOVED lines=11> */
.L_x_18:


//--------------------- .nv.global.init           --------------------------
	.section	.nv.global.init,"aw",@progbits
.nv.global.init:
	.type		$str,@object
	.size		$str,(.L_0 - $str)
$str:
        /*0000*/ 	.byte	0x63, 0x75, 0x64, 0x61, 0x20, 0x6d, 0x61, 0x74, 0x72, 0x69, 0x78, 0x20, 0x28, 0x25, 0x64, 0x2c
        /*0010*/ 	.byte	0x20, 0x25, 0x64, 0x29, 0x20, 0x61, 0x64, 0x64, 0x69, 0x74, 0x69, 0x6f, 0x6e, 0x0a, 0x00
.L_0:


//--------------------- .nv.shared.reserved.0     --------------------------
	.section	.nv.shared.reserved.0,"aw",@nobits
	.weak		__nv_reservedSMEM_offset_0_alias
	.size		__nv_reservedSMEM_offset_0_alias, 0, 64
	.other		__nv_reservedSMEM_offset_0_alias,@"STO_CUDA_RESERVED_SHARED STV_DEFAULT"
__nv_reservedSMEM_offset_0_alias:
	.zero		0
	.zero		64


//--------------------- .nv.constant0._Z19epsilonGreedyKernelPfiiff --------------------------
	.section	.nv.constant0._Z19epsilonGreedyKernelPfiiff,"a",@progbits
	.sectionflags	@""
	.align	4
.nv.constant0._Z19epsilonGreedyKernelPfiiff:
	.zero		920


//--------------------- .nv.constant0._Z11kernel_maddPiS_S_ii --------------------------
	.section	.nv.constant0._Z11kernel_maddPiS_S_ii,"a",@progbits
	.sectionflags	@""
	.align	4
.nv.constant0._Z11kernel_maddPiS_S_ii:
	.zero		928


//--------------------- SYMBOLS --------------------------

	.type		.nv.reservedSmem.offset0,@object
	.size		.nv.reservedSmem.offset0,0x4
	.type		vprintf,@function
